	.headerflags	@"EF_CUDA_TEXMODE_UNIFIED EF_CUDA_64BIT_ADDRESS EF_CUDA_ACCELERATORS EF_CUDA_SM90 EF_CUDA_VIRTUAL_SM(EF_CUDA_SM90)"
	.elftype	@"ET_EXEC"


//--------------------- .nv.info                  --------------------------
	.section	.nv.info,"",@"SHT_CUDA_INFO"
	.align	4


	//----- nvinfo : EIATTR_REGCOUNT
	.align		4
        /*0000*/ 	.byte	0x04, 0x2f
        /*0002*/ 	.short	(.L_3 - .L_2)
	.align		4
.L_2:
        /*0004*/ 	.word	index@(triton_poi_fused__native_batch_norm_legit_no_training_relu_29)
        /*0008*/ 	.word	0x00000016


	//----- nvinfo : EIATTR_MIN_STACK_SIZE
	.align		4
.L_3:
        /*000c*/ 	.byte	0x04, 0x12
        /*000e*/ 	.short	(.L_5 - .L_4)
	.align		4
.L_4:
        /*0010*/ 	.word	index@(triton_poi_fused__native_batch_norm_legit_no_training_relu_29)
        /*0014*/ 	.word	0x00000000


	//----- nvinfo : EIATTR_FRAME_SIZE
	.align		4
.L_5:
        /*0018*/ 	.byte	0x04, 0x11
        /*001a*/ 	.short	(.L_7 - .L_6)
	.align		4
.L_6:
        /*001c*/ 	.word	index@(triton_poi_fused__native_batch_norm_legit_no_training_relu_29)
        /*0020*/ 	.word	0x00000000


	//----- nvinfo : EIATTR_MIN_STACK_SIZE
	.align		4
.L_7:
        /*0024*/ 	.byte	0x04, 0x12
        /*0026*/ 	.short	(.L_9 - .L_8)
	.align		4
.L_8:
        /*0028*/ 	.word	index@(triton_poi_fused__native_batch_norm_legit_no_training_relu_29)
        /*002c*/ 	.word	0x00000000
.L_9:


//--------------------- .nv.info.triton_poi_fused__native_batch_norm_legit_no_training_relu_29 --------------------------
	.section	.nv.info.triton_poi_fused__native_batch_norm_legit_no_training_relu_29,"",@"SHT_CUDA_INFO"
	.sectionflags	@""
	.align	4


	//----- nvinfo : EIATTR_CUDA_API_VERSION
	.align		4
        /*0000*/ 	.byte	0x04, 0x37
        /*0002*/ 	.short	(.L_11 - .L_10)
.L_10:
        /*0004*/ 	.word	0x0000007c


	//----- nvinfo : EIATTR_KPARAM_INFO
	.align		4
.L_11:
        /*0008*/ 	.byte	0x04, 0x17
        /*000a*/ 	.short	(.L_13 - .L_12)
.L_12:
        /*000c*/ 	.word	0x00000000
        /*0010*/ 	.short	0x0006
        /*0012*/ 	.short	0x0030
        /*0014*/ 	.byte	0x00, 0xf0, 0x11, 0x00


	//----- nvinfo : EIATTR_KPARAM_INFO
	.align		4
.L_13:
        /*0018*/ 	.byte	0x04, 0x17
        /*001a*/ 	.short	(.L_15 - .L_14)
.L_14:
        /*001c*/ 	.word	0x00000000
        /*0020*/ 	.short	0x0005
        /*0022*/ 	.short	0x0028
        /*0024*/ 	.byte	0x00, 0xf4, 0x21, 0x00


	//----- nvinfo : EIATTR_KPARAM_INFO
	.align		4
.L_15:
        /*0028*/ 	.byte	0x04, 0x17
        /*002a*/ 	.short	(.L_17 - .L_16)
.L_16:
        /*002c*/ 	.word	0x00000000
        /*0030*/ 	.short	0x0004
        /*0032*/ 	.short	0x0020
        /*0034*/ 	.byte	0x00, 0xf4, 0x21, 0x00


	//----- nvinfo : EIATTR_KPARAM_INFO
	.align		4
.L_17:
        /*0038*/ 	.byte	0x04, 0x17
        /*003a*/ 	.short	(.L_19 - .L_18)
.L_18:
        /*003c*/ 	.word	0x00000000
        /*0040*/ 	.short	0x0003
        /*0042*/ 	.short	0x0018
        /*0044*/ 	.byte	0x00, 0xf4, 0x21, 0x00


	//----- nvinfo : EIATTR_KPARAM_INFO
	.align		4
.L_19:
        /*0048*/ 	.byte	0x04, 0x17
        /*004a*/ 	.short	(.L_21 - .L_20)
.L_20:
        /*004c*/ 	.word	0x00000000
        /*0050*/ 	.short	0x0002
        /*0052*/ 	.short	0x0010
        /*0054*/ 	.byte	0x00, 0xf4, 0x21, 0x00


	//----- nvinfo : EIATTR_KPARAM_INFO
	.align		4
.L_21:
        /*0058*/ 	.byte	0x04, 0x17
        /*005a*/ 	.short	(.L_23 - .L_22)
.L_22:
        /*005c*/ 	.word	0x00000000
        /*0060*/ 	.short	0x0001
        /*0062*/ 	.short	0x0008
        /*0064*/ 	.byte	0x00, 0xf4, 0x21, 0x00


	//----- nvinfo : EIATTR_KPARAM_INFO
	.align		4
.L_23:
        /*0068*/ 	.byte	0x04, 0x17
        /*006a*/ 	.short	(.L_25 - .L_24)
.L_24:
        /*006c*/ 	.word	0x00000000
        /*0070*/ 	.short	0x0000
        /*0072*/ 	.short	0x0000
        /*0074*/ 	.byte	0x00, 0xf4, 0x21, 0x00


	//----- nvinfo : EIATTR_SPARSE_MMA_MASK
	.align		4
.L_25:
        /*0078*/ 	.byte	0x03, 0x50
        /*007a*/ 	.short	0x0000


	//----- nvinfo : EIATTR_MAXREG_COUNT
	.align		4
        /*007c*/ 	.byte	0x03, 0x1b
        /*007e*/ 	.short	0x00ff


	//----- nvinfo : EIATTR_EXIT_INSTR_OFFSETS
	.align		4
        /*0080*/ 	.byte	0x04, 0x1c
        /*0082*/ 	.short	(.L_27 - .L_26)


	//   ....[0]....
.L_26:
        /*0084*/ 	.word	0x00000490


	//   ....[1]....
        /*0088*/ 	.word	0x000004b0


	//----- nvinfo : EIATTR_REQNTID
	.align		4
.L_27:
        /*008c*/ 	.byte	0x04, 0x10
        /*008e*/ 	.short	(.L_29 - .L_28)
.L_28:
        /*0090*/ 	.word	0x00000100
        /*0094*/ 	.word	0x00000001
        /*0098*/ 	.word	0x00000001


	//----- nvinfo : EIATTR_CBANK_PARAM_SIZE
	.align		4
.L_29:
        /*009c*/ 	.byte	0x03, 0x19
        /*009e*/ 	.short	0x0034


	//----- nvinfo : EIATTR_PARAM_CBANK
	.align		4
        /*00a0*/ 	.byte	0x04, 0x0a
        /*00a2*/ 	.short	(.L_31 - .L_30)
	.align		4
.L_30:
        /*00a4*/ 	.word	index@(.nv.constant0.triton_poi_fused__native_batch_norm_legit_no_training_relu_29)
        /*00a8*/ 	.short	0x0210
        /*00aa*/ 	.short	0x0034


	//----- nvinfo : EIATTR_SW_WAR
	.align		4
.L_31:
        /*00ac*/ 	.byte	0x04, 0x36
        /*00ae*/ 	.short	(.L_33 - .L_32)
.L_32:
        /*00b0*/ 	.word	0x00000008
.L_33:


//--------------------- .nv.callgraph             --------------------------
	.section	.nv.callgraph,"",@"SHT_CUDA_CALLGRAPH"
	.align	4
	.sectionentsize	8
	.align		4
        /*0000*/ 	.word	0x00000000
	.align		4
        /*0004*/ 	.word	0xffffffff
	.align		4
        /*0008*/ 	.word	0x00000000
	.align		4
        /*000c*/ 	.word	0xfffffffe
	.align		4
        /*0010*/ 	.word	0x00000000
	.align		4
        /*0014*/ 	.word	0xfffffffd
	.align		4
        /*0018*/ 	.word	0x00000000
	.align		4
        /*001c*/ 	.word	0xfffffffc


//--------------------- .nv.constant4             --------------------------
	.section	.nv.constant4,"a",@progbits
	.align	8
	.align		8
.nv.constant4:
        /*0000*/ 	.dword	_$_str
	.align		8
        /*0008*/ 	.dword	_$_str_$_2


//--------------------- .text.triton_poi_fused__native_batch_norm_legit_no_training_relu_29 --------------------------
	.section	.text.triton_poi_fused__native_batch_norm_legit_no_training_relu_29,"ax",@progbits
	.align	128
        .global         triton_poi_fused__native_batch_norm_legit_no_training_relu_29
        .type           triton_poi_fused__native_batch_norm_legit_no_training_relu_29,@function
        .size           triton_poi_fused__native_batch_norm_legit_no_training_relu_29,(.L_x_1 - triton_poi_fused__native_batch_norm_legit_no_training_relu_29)
        .other          triton_poi_fused__native_batch_norm_legit_no_training_relu_29,@"STO_CUDA_ENTRY STV_DEFAULT"
triton_poi_fused__native_batch_norm_legit_no_training_relu_29:
.text.triton_poi_fused__native_batch_norm_legit_no_training_relu_29:
[----:B------:R-:W0:Y:S01]  /*0000*/  LDC R1, c[0x0][0x28] ;  /* 0x00000a00ff017b82 */ /* 0x000e220000000800 */
[----:B------:R-:W1:Y:S07]  /*0010*/  S2R R0, SR_TID.X ;  /* 0x0000000000007919 */ /* 0x000e6e0000002100 */
[----:B------:R-:W2:Y:S01]  /*0020*/  LDC.64 R8, c[0x0][0x220] ;  /* 0x00008800ff087b82 */ /* 0x000ea20000000a00 */
[----:B------:R-:W-:Y:S01]  /*0030*/  ULDC.64 UR4, c[0x0][0x208] ;  /* 0x0000820000047ab9 */ /* 0x000fe20000000a00 */
[----:B------:R-:W3:Y:S06]  /*0040*/  S2R R3, SR_CTAID.X ;  /* 0x0000000000037919 */ /* 0x000eec0000002500 */
[----:B------:R-:W4:Y:S08]  /*0050*/  LDC.64 R14, c[0x0][0x218] ;  /* 0x00008600ff0e7b82 */ /* 0x000f300000000a00 */
[----:B------:R-:W5:Y:S08]  /*0060*/  LDC.64 R12, c[0x0][0x210] ;  /* 0x00008400ff0c7b82 */ /* 0x000f700000000a00 */
[----:B------:R-:W2:Y:S01]  /*0070*/  LDC.64 R16, c[0x0][0x228] ;  /* 0x00008a00ff107b82 */ /* 0x000ea20000000a00 */
[----:B-1----:R-:W-:-:S07]  /*0080*/  SHF.L.U32 R0, R0, 0x1, RZ ;  /* 0x0000000100007819 */ /* 0x002fce00000006ff */
[----:B------:R-:W1:Y:S01]  /*0090*/  LDC.64 R18, c[0x0][0x230] ;  /* 0x00008c00ff127b82 */ /* 0x000e620000000a00 */
[----:B------:R-:W-:-:S04]  /*00a0*/  LOP3.LUT R0, R0, 0x1fe, RZ, 0xc0, !PT ;  /* 0x000001fe00007812 */ /* 0x000fc800078ec0ff */
[----:B---3--:R-:W-:-:S04]  /*00b0*/  LEA R0, R3, R0, 0x9 ;  /* 0x0000000003007211 */ /* 0x008fc800078e48ff */
[C---:B------:R-:W-:Y:S01]  /*00c0*/  ISETP.GE.AND P0, PT, R0.reuse, 0x55c00, PT ;  /* 0x00055c000000780c */ /* 0x040fe20003f06270 */
[----:B------:R-:W-:-:S05]  /*00d0*/  IMAD.HI R2, R0, 0x5397829d, RZ ;  /* 0x5397829d00027827 */ /* 0x000fca00078e02ff */
[----:B------:R-:W-:-:S04]  /*00e0*/  SHF.R.U32.HI R3, RZ, 0x1f, R2 ;  /* 0x0000001fff037819 */ /* 0x000fc80000011602 */
[----:B------:R-:W-:Y:S01]  /*00f0*/  LEA.HI.SX32 R3, R2, R3, 0x1a ;  /* 0x0000000302037211 */ /* 0x000fe200078fd2ff */
[----:B------:R-:W-:-:S10]  /*0100*/  HFMA2.MMA R2, -RZ, RZ, 0, 0 ;  /* 0x00000000ff027435 */ /* 0x000fd400000001ff */
[----:B------:R-:W-:-:S05]  /*0110*/  IMAD.HI R2, R3, -0x6db6db6d, R2 ;  /* 0x9249249303027827 */ /* 0x000fca00078e0202 */
[----:B------:R-:W-:-:S04]  /*0120*/  SHF.R.U32.HI R5, RZ, 0x1f, R2 ;  /* 0x0000001fff057819 */ /* 0x000fc80000011602 */
[----:B------:R-:W-:-:S05]  /*0130*/  LEA.HI.SX32 R5, R2, R5, 0x18 ;  /* 0x0000000502057211 */ /* 0x000fca00078fc2ff */
[----:B------:R-:W-:Y:S01]  /*0140*/  IMAD R11, R5, -0x1c0, R3 ;  /* 0xfffffe40050b7824 */ /* 0x000fe200078e0203 */
[----:B------:R-:W-:-:S03]  /*0150*/  CS2R R4, SRZ ;  /* 0x0000000000047805 */ /* 0x000fc6000001ff00 */
[----:B--2---:R-:W-:-:S05]  /*0160*/  IMAD.WIDE R8, R11, 0x4, R8 ;  /* 0x000000040b087825 */ /* 0x004fca00078e0208 */
[----:B------:R-:W2:Y:S04]  /*0170*/  @!P0 LDG.E.EL R4, desc[UR4][R8.64] ;  /* 0x0000000408048981 */ /* 0x000ea8000c2e1900 */
[----:B------:R3:W2:Y:S01]  /*0180*/  @!P0 LDG.E.EL R5, desc[UR4][R8.64] ;  /* 0x0000000408058981 */ /* 0x0006a2000c2e1900 */
[----:B------:R-:W-:Y:S02]  /*0190*/  CS2R R6, SRZ ;  /* 0x0000000000067805 */ /* 0x000fe4000001ff00 */
[----:B------:R-:W-:Y:S01]  /*01a0*/  CS2R R2, SRZ ;  /* 0x0000000000027805 */ /* 0x000fe2000001ff00 */
[----:B----4-:R-:W-:-:S04]  /*01b0*/  IMAD.WIDE R14, R11, 0x4, R14 ;  /* 0x000000040b0e7825 */ /* 0x010fc800078e020e */
[----:B-----5:R-:W-:Y:S01]  /*01c0*/  IMAD.WIDE R12, R0, 0x4, R12 ;  /* 0x00000004000c7825 */ /* 0x020fe200078e020c */
[----:B------:R-:W4:Y:S01]  /*01d0*/  @!P0 LDG.E.EL R7, desc[UR4][R14.64] ;  /* 0x000000040e078981 */ /* 0x000f22000c2e1900 */
[----:B---3--:R-:W-:Y:S02]  /*01e0*/  CS2R R8, SRZ ;  /* 0x0000000000087805 */ /* 0x008fe4000001ff00 */
[C---:B0-----:R-:W-:Y:S01]  /*01f0*/  IMAD.WIDE R16, R11.reuse, 0x4, R16 ;  /* 0x000000040b107825 */ /* 0x041fe200078e0210 */
[----:B------:R0:W3:Y:S03]  /*0200*/  @!P0 LDG.E.EL R6, desc[UR4][R14.64] ;  /* 0x000000040e068981 */ /* 0x0000e6000c2e1900 */
[----:B-1----:R-:W-:Y:S01]  /*0210*/  IMAD.WIDE R18, R11, 0x4, R18 ;  /* 0x000000040b127825 */ /* 0x002fe200078e0212 */
[----:B------:R1:W4:Y:S01]  /*0220*/  @!P0 LDG.E.64 R2, desc[UR4][R12.64] ;  /* 0x000000040c028981 */ /* 0x000322000c1e1b00 */
[----:B------:R-:W-:-:S03]  /*0230*/  CS2R R10, SRZ ;  /* 0x00000000000a7805 */ /* 0x000fc6000001ff00 */
[----:B------:R-:W5:Y:S04]  /*0240*/  @!P0 LDG.E.EL R9, desc[UR4][R18.64] ;  /* 0x0000000412098981 */ /* 0x000f68000c2e1900 */
[----:B------:R-:W5:Y:S04]  /*0250*/  @!P0 LDG.E.EL R10, desc[UR4][R16.64] ;  /* 0x00000004100a8981 */ /* 0x000f68000c2e1900 */
[----:B------:R-:W3:Y:S04]  /*0260*/  @!P0 LDG.E.EL R11, desc[UR4][R16.64] ;  /* 0x00000004100b8981 */ /* 0x000ee8000c2e1900 */
[----:B------:R-:W3:Y:S01]  /*0270*/  @!P0 LDG.E.EL R8, desc[UR4][R18.64] ;  /* 0x0000000412088981 */ /* 0x000ee2000c2e1900 */
[----:B0-----:R-:W-:Y:S01]  /*0280*/  MOV R14, 0x3e800000 ;  /* 0x3e800000000e7802 */ /* 0x001fe20000000f00 */
[----:B--2---:R-:W-:Y:S01]  /*0290*/  FADD R4, R4, 0.0010000000474974513054 ;  /* 0x3a83126f04047421 */ /* 0x004fe20000000000 */
[----:B------:R-:W-:-:S03]  /*02a0*/  FADD R5, R5, 0.0010000000474974513054 ;  /* 0x3a83126f05057421 */ /* 0x000fc60000000000 */
[----:B-1----:R-:W0:Y:S08]  /*02b0*/  MUFU.SQRT R12, R4 ;  /* 0x00000004000c7308 */ /* 0x002e300000002000 */
[----:B------:R1:W2:Y:S01]  /*02c0*/  MUFU.SQRT R13, R5 ;  /* 0x00000005000d7308 */ /* 0x0002a20000002000 */
[C---:B0-----:R-:W-:Y:S02]  /*02d0*/  FSETP.GT.AND P1, PT, R12.reuse, 8.50705917302346158658e+37, PT ;  /* 0x7e8000000c00780b */ /* 0x041fe40003f24000 */
[----:B------:R-:W-:Y:S01]  /*02e0*/  FSETP.GEU.AND P3, PT, R12, 1.175494350822287508e-38, PT ;  /* 0x008000000c00780b */ /* 0x000fe20003f6e000 */
[----:B-1----:R-:W0:Y:S01]  /*02f0*/  LDC.64 R4, c[0x0][0x238] ;  /* 0x00008e00ff047b82 */ /* 0x002e220000000a00 */
[----:B--2---:R-:W-:-:S02]  /*0300*/  FSETP.GT.AND P2, PT, R13, 8.50705917302346158658e+37, PT ;  /* 0x7e8000000d00780b */ /* 0x004fc40003f44000 */
[----:B------:R-:W-:-:S07]  /*0310*/  FSETP.GEU.AND P4, PT, R13, 1.175494350822287508e-38, PT ;  /* 0x008000000d00780b */ /* 0x000fce0003f8e000 */
[----:B------:R-:W-:-:S04]  /*0320*/  @P1 FMUL R12, R12, 0.25 ;  /* 0x3e8000000c0c1820 */ /* 0x000fc80000400000 */
[----:B------:R-:W-:Y:S01]  /*0330*/  @!P3 FMUL R12, R12, 16777216 ;  /* 0x4b8000000c0cb820 */ /* 0x000fe20000400000 */
[----:B------:R-:W-:-:S04]  /*0340*/  @P2 FMUL R13, R13, 0.25 ;  /* 0x3e8000000d0d2820 */ /* 0x000fc80000400000 */
[----:B------:R-:W-:Y:S01]  /*0350*/  @!P4 FMUL R13, R13, 16777216 ;  /* 0x4b8000000d0dc820 */ /* 0x000fe20000400000 */
[----:B------:R-:W1:Y:S01]  /*0360*/  MUFU.RCP R12, R12 ;  /* 0x0000000c000c7308 */ /* 0x000e620000001000 */
[----:B------:R-:W-:-:S07]  /*0370*/  FSEL R15, R14, 1, P1 ;  /* 0x3f8000000e0f7808 */ /* 0x000fce0000800000 */
[----:B------:R-:W2:Y:S01]  /*0380*/  MUFU.RCP R13, R13 ;  /* 0x0000000d000d7308 */ /* 0x000ea20000001000 */
[----:B------:R-:W-:Y:S01]  /*0390*/  FSEL R14, R14, 1, P2 ;  /* 0x3f8000000e0e7808 */ /* 0x000fe20001000000 */
[----:B------:R-:W-:-:S04]  /*03a0*/  @!P3 FMUL R15, R15, 16777216 ;  /* 0x4b8000000f0fb820 */ /* 0x000fc80000400000 */
[----:B------:R-:W-:Y:S01]  /*03b0*/  @!P4 FMUL R14, R14, 16777216 ;  /* 0x4b8000000e0ec820 */ /* 0x000fe20000400000 */
[----:B----4-:R-:W-:Y:S01]  /*03c0*/  FADD R2, -R7, R2 ;  /* 0x0000000207027221 */ /* 0x010fe20000000100 */
[----:B---3--:R-:W-:Y:S01]  /*03d0*/  FADD R3, -R6, R3 ;  /* 0x0000000306037221 */ /* 0x008fe20000000100 */
[----:B-1----:R-:W-:Y:S01]  /*03e0*/  FMUL R15, R12, R15 ;  /* 0x0000000f0c0f7220 */ /* 0x002fe20000400000 */
[----:B--2---:R-:W-:-:S03]  /*03f0*/  FMUL R14, R13, R14 ;  /* 0x0000000e0d0e7220 */ /* 0x004fc60000400000 */
[----:B------:R-:W-:Y:S01]  /*0400*/  FMUL R2, R2, R15 ;  /* 0x0000000f02027220 */ /* 0x000fe20000400000 */
[----:B------:R-:W-:-:S03]  /*0410*/  FMUL R3, R3, R14 ;  /* 0x0000000e03037220 */ /* 0x000fc60000400000 */
[----:B-----5:R-:W-:Y:S01]  /*0420*/  FFMA R2, R2, R10, R9 ;  /* 0x0000000a02027223 */ /* 0x020fe20000000009 */
[----:B------:R-:W-:-:S04]  /*0430*/  FFMA R3, R3, R11, R8 ;  /* 0x0000000b03037223 */ /* 0x000fc80000000008 */
[----:B------:R-:W-:Y:S02]  /*0440*/  FSETP.GEU.AND P1, PT, R2, RZ, PT ;  /* 0x000000ff0200720b */ /* 0x000fe40003f2e000 */
[C---:B------:R-:W-:Y:S01]  /*0450*/  FSETP.GEU.AND P2, PT, R3.reuse, RZ, PT ;  /* 0x000000ff0300720b */ /* 0x040fe20003f4e000 */
[----:B0-----:R-:W-:Y:S01]  /*0460*/  IMAD.WIDE R4, R0, 0x4, R4 ;  /* 0x0000000400047825 */ /* 0x001fe200078e0204 */
[----:B------:R-:W-:Y:S02]  /*0470*/  FSEL R2, R2, RZ, P1 ;  /* 0x000000ff02027208 */ /* 0x000fe40000800000 */
[----:B------:R-:W-:Y:S01]  /*0480*/  FSEL R3, R3, RZ, P2 ;  /* 0x000000ff03037208 */ /* 0x000fe20001000000 */
[----:B------:R-:W-:Y:S08]  /*0490*/  @P0 EXIT ;  /* 0x000000000000094d */ /* 0x000ff00003800000 */
[----:B------:R-:W-:Y:S01]  /*04a0*/  STG.E.64 desc[UR4][R4.64], R2 ;  /* 0x0000000204007986 */ /* 0x000fe2000c101b04 */
[----:B------:R-:W-:Y:S05]  /*04b0*/  EXIT ;  /* 0x000000000000794d */ /* 0x000fea0003800000 */
.L_x_0:
[----:B------:R-:W-:-:S00]  /*04c0*/  BRA `(.L_x_0) ;  /* 0xfffffffc00fc7947 */ /* 0x000fc0000383ffff */
[----:B------:R-:W-:-:S00]  /*04d0*/  NOP ;  /* 0x0000000000007918 */ /* 0x000fc00000000000 */
        /* <DEDUP_REMOVED lines=10> */
.L_x_1:


//--------------------- .nv.global.init           --------------------------
	.section	.nv.global.init,"aw",@progbits
.nv.global.init:
	.type		_$_str,@object
	.size		_$_str,(_$_str_$_2 - _$_str)
_$_str:
        /*0000*/ 	.byte	0x5f, 0x5f, 0x43, 0x55, 0x44, 0x41, 0x5f, 0x46, 0x54, 0x5a, 0x00
	.type		_$_str_$_2,@object
	.size		_$_str_$_2,(.L_1 - _$_str_$_2)
_$_str_$_2:
        /*000b*/ 	.byte	0x5f, 0x5f, 0x43, 0x55, 0x44, 0x41, 0x5f, 0x50, 0x52, 0x45, 0x43, 0x5f, 0x53, 0x51, 0x52, 0x54
        /*001b*/ 	.byte	0x00
.L_1:


//--------------------- .nv.constant0.triton_poi_fused__native_batch_norm_legit_no_training_relu_29 --------------------------
	.section	.nv.constant0.triton_poi_fused__native_batch_norm_legit_no_training_relu_29,"a",@progbits
	.sectionflags	@""
	.align	4
.nv.constant0.triton_poi_fused__native_batch_norm_legit_no_training_relu_29:
	.zero		580
